//
// Generated by NVIDIA NVVM Compiler
//
// Compiler Build ID: CL-36424714
// Cuda compilation tools, release 13.0, V13.0.88
// Based on NVVM 20.0.0
//

.version 9.0
.target sm_100
.address_size 64

	// .globl	_Z10min_reduceiiPi
.const .align 4 .b8 DATA_GPU[40040];

.visible .entry _Z10min_reduceiiPi(
	.param .u32 _Z10min_reduceiiPi_param_0,
	.param .u32 _Z10min_reduceiiPi_param_1,
	.param .u64 .ptr .align 1 _Z10min_reduceiiPi_param_2
)
{
	.reg .pred 	%p<11>;
	.reg .b32 	%r<140>;
	.reg .b64 	%rd<40>;

	ld.param.u32 	%r40, [_Z10min_reduceiiPi_param_0];
	ld.param.u32 	%r41, [_Z10min_reduceiiPi_param_1];
	ld.param.u64 	%rd2, [_Z10min_reduceiiPi_param_2];
	cvta.to.global.u64 	%rd1, %rd2;
	mov.u32 	%r42, %ctaid.x;
	mov.u32 	%r43, %ntid.x;
	mul.lo.s32 	%r1, %r42, %r43;
	mov.u32 	%r2, %tid.x;
	add.s32 	%r3, %r1, %r2;
	add.s32 	%r44, %r41, %r3;
	add.s32 	%r4, %r44, -1;
	setp.gt.s32 	%p1, %r44, %r40;
	@%p1 bra 	$L__BB0_15;
	add.s32 	%r134, %r3, 1;
	setp.ge.s32 	%p2, %r134, %r4;
	mov.b32 	%r139, 2147483647;
	@%p2 bra 	$L__BB0_14;
	mul.lo.s32 	%r6, %r3, %r40;
	add.s32 	%r7, %r41, -2;
	add.s32 	%r48, %r41, -3;
	and.b32  	%r8, %r7, 7;
	setp.lt.u32 	%p3, %r48, 7;
	mov.b32 	%r139, 2147483647;
	@%p3 bra 	$L__BB0_6;
	add.s32 	%r50, %r2, %r41;
	add.s32 	%r51, %r50, %r1;
	mad.lo.s32 	%r127, %r40, %r134, %r51;
	shl.b32 	%r10, %r40, 3;
	add.s32 	%r126, %r3, %r6;
	and.b32  	%r52, %r7, -8;
	neg.s32 	%r125, %r52;
	mov.b32 	%r139, 2147483647;
	mul.wide.s32 	%rd7, %r40, 4;
	mov.u32 	%r128, %r3;
$L__BB0_4:
	.pragma "nounroll";
	add.s32 	%r53, %r126, 1;
	mul.wide.s32 	%rd3, %r53, 4;
	add.s64 	%rd4, %rd1, %rd3;
	ld.global.u32 	%r54, [%rd4];
	add.s32 	%r55, %r127, -1;
	mul.wide.s32 	%rd5, %r55, 4;
	add.s64 	%rd6, %rd1, %rd5;
	ld.global.u32 	%r56, [%rd6];
	add.s32 	%r57, %r56, %r54;
	min.s32 	%r58, %r139, %r57;
	ld.global.u32 	%r59, [%rd4+4];
	add.s64 	%rd8, %rd6, %rd7;
	ld.global.u32 	%r60, [%rd8];
	add.s32 	%r61, %r60, %r59;
	min.s32 	%r62, %r58, %r61;
	ld.global.u32 	%r63, [%rd4+8];
	add.s64 	%rd9, %rd8, %rd7;
	ld.global.u32 	%r64, [%rd9];
	add.s32 	%r65, %r64, %r63;
	min.s32 	%r66, %r62, %r65;
	ld.global.u32 	%r67, [%rd4+12];
	add.s64 	%rd10, %rd9, %rd7;
	ld.global.u32 	%r68, [%rd10];
	add.s32 	%r69, %r68, %r67;
	min.s32 	%r70, %r66, %r69;
	ld.global.u32 	%r71, [%rd4+16];
	add.s64 	%rd11, %rd10, %rd7;
	ld.global.u32 	%r72, [%rd11];
	add.s32 	%r73, %r72, %r71;
	min.s32 	%r74, %r70, %r73;
	ld.global.u32 	%r75, [%rd4+20];
	add.s64 	%rd12, %rd11, %rd7;
	ld.global.u32 	%r76, [%rd12];
	add.s32 	%r77, %r76, %r75;
	min.s32 	%r78, %r74, %r77;
	ld.global.u32 	%r79, [%rd4+24];
	add.s64 	%rd13, %rd12, %rd7;
	ld.global.u32 	%r80, [%rd13];
	add.s32 	%r81, %r80, %r79;
	min.s32 	%r82, %r78, %r81;
	ld.global.u32 	%r83, [%rd4+28];
	add.s64 	%rd14, %rd13, %rd7;
	ld.global.u32 	%r84, [%rd14];
	add.s32 	%r85, %r84, %r83;
	min.s32 	%r139, %r82, %r85;
	add.s32 	%r128, %r128, 8;
	add.s32 	%r127, %r127, %r10;
	add.s32 	%r126, %r126, 8;
	add.s32 	%r125, %r125, 8;
	setp.ne.s32 	%p4, %r125, 0;
	@%p4 bra 	$L__BB0_4;
	add.s32 	%r134, %r128, 1;
$L__BB0_6:
	setp.eq.s32 	%p5, %r8, 0;
	@%p5 bra 	$L__BB0_14;
	and.b32  	%r27, %r7, 3;
	setp.lt.u32 	%p6, %r8, 4;
	@%p6 bra 	$L__BB0_9;
	add.s32 	%r87, %r134, %r6;
	mul.wide.s32 	%rd15, %r87, 4;
	add.s64 	%rd16, %rd1, %rd15;
	ld.global.u32 	%r88, [%rd16];
	mad.lo.s32 	%r89, %r134, %r40, %r4;
	mul.wide.s32 	%rd17, %r89, 4;
	add.s64 	%rd18, %rd1, %rd17;
	ld.global.u32 	%r90, [%rd18];
	add.s32 	%r91, %r90, %r88;
	min.s32 	%r92, %r139, %r91;
	ld.global.u32 	%r93, [%rd16+4];
	mul.wide.s32 	%rd19, %r40, 4;
	add.s64 	%rd20, %rd18, %rd19;
	ld.global.u32 	%r94, [%rd20];
	add.s32 	%r95, %r94, %r93;
	min.s32 	%r96, %r92, %r95;
	ld.global.u32 	%r97, [%rd16+8];
	add.s64 	%rd21, %rd20, %rd19;
	ld.global.u32 	%r98, [%rd21];
	add.s32 	%r99, %r98, %r97;
	min.s32 	%r100, %r96, %r99;
	ld.global.u32 	%r101, [%rd16+12];
	add.s64 	%rd22, %rd21, %rd19;
	ld.global.u32 	%r102, [%rd22];
	add.s32 	%r103, %r102, %r101;
	min.s32 	%r139, %r100, %r103;
	add.s32 	%r134, %r134, 4;
$L__BB0_9:
	setp.eq.s32 	%p7, %r27, 0;
	@%p7 bra 	$L__BB0_14;
	setp.eq.s32 	%p8, %r27, 1;
	@%p8 bra 	$L__BB0_12;
	add.s32 	%r105, %r134, %r6;
	mul.wide.s32 	%rd23, %r105, 4;
	add.s64 	%rd24, %rd1, %rd23;
	ld.global.u32 	%r106, [%rd24];
	mad.lo.s32 	%r107, %r134, %r40, %r4;
	mul.wide.s32 	%rd25, %r107, 4;
	add.s64 	%rd26, %rd1, %rd25;
	ld.global.u32 	%r108, [%rd26];
	add.s32 	%r109, %r108, %r106;
	min.s32 	%r110, %r139, %r109;
	ld.global.u32 	%r111, [%rd24+4];
	mul.wide.s32 	%rd27, %r40, 4;
	add.s64 	%rd28, %rd26, %rd27;
	ld.global.u32 	%r112, [%rd28];
	add.s32 	%r113, %r112, %r111;
	min.s32 	%r139, %r110, %r113;
	add.s32 	%r134, %r134, 2;
$L__BB0_12:
	and.b32  	%r114, %r41, 1;
	setp.eq.b32 	%p9, %r114, 1;
	not.pred 	%p10, %p9;
	@%p10 bra 	$L__BB0_14;
	add.s32 	%r115, %r134, %r6;
	mul.wide.s32 	%rd29, %r115, 4;
	add.s64 	%rd30, %rd1, %rd29;
	ld.global.u32 	%r116, [%rd30];
	mad.lo.s32 	%r117, %r134, %r40, %r4;
	mul.wide.s32 	%rd31, %r117, 4;
	add.s64 	%rd32, %rd1, %rd31;
	ld.global.u32 	%r118, [%rd32];
	add.s32 	%r119, %r118, %r116;
	min.s32 	%r139, %r139, %r119;
$L__BB0_14:
	mul.wide.s32 	%rd33, %r4, 4;
	mov.u64 	%rd34, DATA_GPU;
	add.s64 	%rd35, %rd34, %rd33;
	ld.const.u32 	%r120, [%rd35];
	mul.wide.s32 	%rd36, %r3, 4;
	add.s64 	%rd37, %rd34, %rd36;
	ld.const.u32 	%r121, [%rd37];
	add.s32 	%r122, %r120, %r139;
	sub.s32 	%r123, %r122, %r121;
	mad.lo.s32 	%r124, %r3, %r40, %r4;
	mul.wide.s32 	%rd38, %r124, 4;
	add.s64 	%rd39, %rd1, %rd38;
	st.global.u32 	[%rd39], %r123;
$L__BB0_15:
	ret;

}


// ===== COMPILED SASS (sm_100) =====

	.target	sm_100

	.elftype	@"ET_EXEC"


//--------------------- .note.nv.tkinfo           --------------------------
	.section	.note.nv.tkinfo,"",@"SHT_NOTE"
	.sectionflags	@"SHF_NOTE_NV_TKINFO"
	.tkinfo
        /*0018*/ 	.word	0x00000002
        /*0030*/ 	.string	""
        /*0030*/ 	.string	"ptxas"
        /*0030*/ 	.string	"Cuda compilation tools, release 13.0, V13.0.88"
        /*0030*/ 	.string	"Build cuda_13.0.r13.0/compiler.36424714_0"
        /*0030*/ 	.string	"-arch sm_100 -m 64 "



//--------------------- .note.nv.cuinfo           --------------------------
	.section	.note.nv.cuinfo,"",@"SHT_NOTE"
	.sectionflags	@"SHF_NOTE_NV_CUINFO"
        /*0018*/ 	.short	0x0002
        /*001a*/ 	.short	0x0064
        /*001c*/ 	.short	0x0082
	.zero		2


//--------------------- .nv.info                  --------------------------
	.section	.nv.info,"",@"SHT_CUDA_INFO"
	.align	4


	//----- nvinfo : EIATTR_REGCOUNT
	.align		4
        /*0000*/ 	.byte	0x04, 0x2f
        /*0002*/ 	.short	(.L_2 - .L_1)
	.align		4
.L_1:
        /*0004*/ 	.word	index@(_Z10min_reduceiiPi)
        /*0008*/ 	.word	0x00000020


	//----- nvinfo : EIATTR_FRAME_SIZE
	.align		4
.L_2:
        /*000c*/ 	.byte	0x04, 0x11
        /*000e*/ 	.short	(.L_4 - .L_3)
	.align		4
.L_3:
        /*0010*/ 	.word	index@(_Z10min_reduceiiPi)
        /*0014*/ 	.word	0x00000000


	//----- nvinfo : EIATTR_MIN_STACK_SIZE
	.align		4
.L_4:
        /*0018*/ 	.byte	0x04, 0x12
        /*001a*/ 	.short	(.L_6 - .L_5)
	.align		4
.L_5:
        /*001c*/ 	.word	index@(_Z10min_reduceiiPi)
        /*0020*/ 	.word	0x00000000
.L_6:


//--------------------- .nv.compat                --------------------------
	.section	.nv.compat,"",@"SHT_CUDA_COMPAT_INFO"
	.align	4
        /*0000*/ 	.byte	0x02, 0x09, 0x00, 0x00, 0x02, 0x02, 0x01, 0x00, 0x02, 0x05, 0x05, 0x00, 0x03, 0x07, 0x01, 0x01
        /*0010*/ 	.byte	0x02, 0x03, 0x00, 0x00, 0x02, 0x06, 0x01, 0x00, 0x04, 0x0b, 0x08, 0x00, 0x09, 0x00, 0x00, 0x00
        /*0020*/ 	.byte	0x00, 0x00, 0x00, 0x00


//--------------------- .nv.info._Z10min_reduceiiPi --------------------------
	.section	.nv.info._Z10min_reduceiiPi,"",@"SHT_CUDA_INFO"
	.sectionflags	@""
	.align	4


	//----- nvinfo : EIATTR_CUDA_API_VERSION
	.align		4
        /*0000*/ 	.byte	0x04, 0x37
        /*0002*/ 	.short	(.L_8 - .L_7)
.L_7:
        /*0004*/ 	.word	0x00000082


	//----- nvinfo : EIATTR_KPARAM_INFO
	.align		4
.L_8:
        /*0008*/ 	.byte	0x04, 0x17
        /*000a*/ 	.short	(.L_10 - .L_9)
.L_9:
        /*000c*/ 	.word	0x00000000
        /*0010*/ 	.short	0x0002
        /*0012*/ 	.short	0x0008
        /*0014*/ 	.byte	0x00, 0xf5, 0x21, 0x00


	//----- nvinfo : EIATTR_KPARAM_INFO
	.align		4
.L_10:
        /*0018*/ 	.byte	0x04, 0x17
        /*001a*/ 	.short	(.L_12 - .L_11)
.L_11:
        /*001c*/ 	.word	0x00000000
        /*0020*/ 	.short	0x0001
        /*0022*/ 	.short	0x0004
        /*0024*/ 	.byte	0x00, 0xf0, 0x11, 0x00


	//----- nvinfo : EIATTR_KPARAM_INFO
	.align		4
.L_12:
        /*0028*/ 	.byte	0x04, 0x17
        /*002a*/ 	.short	(.L_14 - .L_13)
.L_13:
        /*002c*/ 	.word	0x00000000
        /*0030*/ 	.short	0x0000
        /*0032*/ 	.short	0x0000
        /*0034*/ 	.byte	0x00, 0xf0, 0x11, 0x00


	//----- nvinfo : EIATTR_SPARSE_MMA_MASK
	.align		4
.L_14:
        /*0038*/ 	.byte	0x03, 0x50
        /*003a*/ 	.short	0x0000


	//----- nvinfo : EIATTR_MAXREG_COUNT
	.align		4
        /*003c*/ 	.byte	0x03, 0x1b
        /*003e*/ 	.short	0x00ff


	//----- nvinfo : EIATTR_MERCURY_ISA_VERSION
	.align		4
        /*0040*/ 	.byte	0x03, 0x5f
        /*0042*/ 	.short	0x0101


	//----- nvinfo : EIATTR_VRC_CTA_INIT_COUNT
	.align		4
        /*0044*/ 	.byte	0x02, 0x4a
	.zero		1
	.zero		1


	//----- nvinfo : EIATTR_EXIT_INSTR_OFFSETS
	.align		4
        /*0048*/ 	.byte	0x04, 0x1c
        /*004a*/ 	.short	(.L_16 - .L_15)


	//   ....[0]....
.L_15:
        /*004c*/ 	.word	0x00000090


	//   ....[1]....
        /*0050*/ 	.word	0x00000870


	//----- nvinfo : EIATTR_CRS_STACK_SIZE
	.align		4
.L_16:
        /*0054*/ 	.byte	0x04, 0x1e
        /*0056*/ 	.short	(.L_18 - .L_17)
.L_17:
        /*0058*/ 	.word	0x00000000


	//----- nvinfo : EIATTR_CBANK_PARAM_SIZE
	.align		4
.L_18:
        /*005c*/ 	.byte	0x03, 0x19
        /*005e*/ 	.short	0x0010


	//----- nvinfo : EIATTR_PARAM_CBANK
	.align		4
        /*0060*/ 	.byte	0x04, 0x0a
        /*0062*/ 	.short	(.L_20 - .L_19)
	.align		4
.L_19:
        /*0064*/ 	.word	index@(.nv.constant0._Z10min_reduceiiPi)
        /*0068*/ 	.short	0x0380
        /*006a*/ 	.short	0x0010


	//----- nvinfo : EIATTR_SW_WAR
	.align		4
.L_20:
        /*006c*/ 	.byte	0x04, 0x36
        /*006e*/ 	.short	(.L_22 - .L_21)
.L_21:
        /*0070*/ 	.word	0x00000008
.L_22:


//--------------------- .nv.callgraph             --------------------------
	.section	.nv.callgraph,"",@"SHT_CUDA_CALLGRAPH"
	.align	4
	.sectionentsize	8
	.align		4
        /*0000*/ 	.word	0x00000000
	.align		4
        /*0004*/ 	.word	0xffffffff
	.align		4
        /*0008*/ 	.word	0x00000000
	.align		4
        /*000c*/ 	.word	0xfffffffe
	.align		4
        /*0010*/ 	.word	0x00000000
	.align		4
        /*0014*/ 	.word	0xfffffffd
	.align		4
        /*0018*/ 	.word	0x00000000
	.align		4
        /*001c*/ 	.word	0xfffffffc


//--------------------- .nv.constant3             --------------------------
	.section	.nv.constant3,"a",@progbits
	.align	4
.nv.constant3:
	.type		DATA_GPU,@object
	.size		DATA_GPU,(.L_0 - DATA_GPU)
DATA_GPU:
	.zero		40040
.L_0:


//--------------------- .text._Z10min_reduceiiPi  --------------------------
	.section	.text._Z10min_reduceiiPi,"ax",@progbits
	.align	128
        .global         _Z10min_reduceiiPi
        .type           _Z10min_reduceiiPi,@function
        .size           _Z10min_reduceiiPi,(.L_x_6 - _Z10min_reduceiiPi)
        .other          _Z10min_reduceiiPi,@"STO_CUDA_ENTRY STV_DEFAULT"
_Z10min_reduceiiPi:
.text._Z10min_reduceiiPi:
[----:B------:R-:W-:Y:S01]  /*0000*/  LDC R1, c[0x0][0x37c] ;  /* 0x0000df00ff017b82 */ /* 0x000fe20000000800 */
[----:B------:R-:W0:Y:S07]  /*0010*/  S2R R4, SR_TID.X ;  /* 0x0000000000047919 */ /* 0x000e2e0000002100 */
[----:B------:R-:W1:Y:S01]  /*0020*/  S2UR UR4, SR_CTAID.X ;  /* 0x00000000000479c3 */ /* 0x000e620000002500 */
[----:B------:R-:W1:Y:S07]  /*0030*/  LDCU UR5, c[0x0][0x360] ;  /* 0x00006c00ff0577ac */ /* 0x000e6e0008000800 */
[----:B------:R-:W2:Y:S01]  /*0040*/  LDC.64 R2, c[0x0][0x380] ;  /* 0x0000e000ff027b82 */ /* 0x000ea20000000a00 */
[----:B-1----:R-:W-:-:S06]  /*0050*/  UIMAD UR4, UR4, UR5, URZ ;  /* 0x00000005040472a4 */ /* 0x002fcc000f8e02ff */
[----:B0-----:R-:W-:-:S04]  /*0060*/  VIADD R17, R4, UR4 ;  /* 0x0000000404117c36 */ /* 0x001fc80008000000 */
[----:B--2---:R-:W-:-:S05]  /*0070*/  IMAD.IADD R19, R17, 0x1, R3 ;  /* 0x0000000111137824 */ /* 0x004fca00078e0203 */
[----:B------:R-:W-:-:S13]  /*0080*/  ISETP.GT.AND P0, PT, R19, R2, PT ;  /* 0x000000021300720c */ /* 0x000fda0003f04270 */
[----:B------:R-:W-:Y:S05]  /*0090*/  @P0 EXIT ;  /* 0x000000000000094d */ /* 0x000fea0003800000 */
[----:B------:R-:W-:Y:S01]  /*00a0*/  VIADD R21, R17, 0x1 ;  /* 0x0000000111157836 */ /* 0x000fe20000000000 */
[----:B------:R-:W-:Y:S01]  /*00b0*/  IADD3 R19, PT, PT, R19, -0x1, RZ ;  /* 0xffffffff13137810 */ /* 0x000fe20007ffe0ff */
[----:B------:R-:W0:Y:S01]  /*00c0*/  LDCU.64 UR6, c[0x0][0x358] ;  /* 0x00006b00ff0677ac */ /* 0x000e220008000a00 */
[----:B------:R-:W-:Y:S01]  /*00d0*/  BSSY.RECONVERGENT B0, `(.L_x_0) ;  /* 0x0000070000007945 */ /* 0x000fe20003800200 */
[----:B------:R-:W-:Y:S02]  /*00e0*/  MOV R24, 0x7fffffff ;  /* 0x7fffffff00187802 */ /* 0x000fe40000000f00 */
[----:B------:R-:W-:-:S13]  /*00f0*/  ISETP.GE.AND P0, PT, R21, R19, PT ;  /* 0x000000131500720c */ /* 0x000fda0003f06270 */
[----:B------:R-:W-:Y:S05]  /*0100*/  @P0 BRA `(.L_x_1) ;  /* 0x0000000400b00947 */ /* 0x000fea0003800000 */
[----:B------:R-:W-:Y:S02]  /*0110*/  VIADD R0, R3, 0xfffffffd ;  /* 0xfffffffd03007836 */ /* 0x000fe40000000000 */
[----:B------:R-:W-:-:S03]  /*0120*/  IMAD.MOV.U32 R24, RZ, RZ, 0x7fffffff ;  /* 0x7fffffffff187424 */ /* 0x000fc600078e00ff */
[----:B------:R-:W-:Y:S02]  /*0130*/  ISETP.GE.U32.AND P0, PT, R0, 0x7, PT ;  /* 0x000000070000780c */ /* 0x000fe40003f06070 */
[----:B------:R-:W-:-:S04]  /*0140*/  IADD3 R0, PT, PT, R3, -0x2, RZ ;  /* 0xfffffffe03007810 */ /* 0x000fc80007ffe0ff */
[----:B------:R-:W-:-:S07]  /*0150*/  LOP3.LUT R26, R0, 0x7, RZ, 0xc0, !PT ;  /* 0x00000007001a7812 */ /* 0x000fce00078ec0ff */
[----:B------:R-:W-:Y:S05]  /*0160*/  @!P0 BRA `(.L_x_2) ;  /* 0x0000000000c88947 */ /* 0x000fea0003800000 */
[----:B------:R-:W-:Y:S01]  /*0170*/  IADD3 R4, PT, PT, R3, UR4, R4 ;  /* 0x0000000403047c10 */ /* 0x000fe2000fffe004 */
[-CC-:B------:R-:W-:Y:S01]  /*0180*/  IMAD R25, R17, R2.reuse, R17.reuse ;  /* 0x0000000211197224 */ /* 0x180fe200078e0211 */
[----:B------:R-:W-:Y:S01]  /*0190*/  LOP3.LUT R16, R0, 0xfffffff8, RZ, 0xc0, !PT ;  /* 0xfffffff800107812 */ /* 0x000fe200078ec0ff */
[----:B------:R-:W-:Y:S01]  /*01a0*/  IMAD.MOV.U32 R18, RZ, RZ, R17 ;  /* 0x000000ffff127224 */ /* 0x000fe200078e0011 */
[----:B------:R-:W-:Y:S01]  /*01b0*/  MOV R24, 0x7fffffff ;  /* 0x7fffffff00187802 */ /* 0x000fe20000000f00 */
[----:B------:R-:W-:Y:S01]  /*01c0*/  IMAD R21, R21, R2, R4 ;  /* 0x0000000215157224 */ /* 0x000fe200078e0204 */
[----:B------:R-:W-:-:S07]  /*01d0*/  IADD3 R16, PT, PT, -R16, RZ, RZ ;  /* 0x000000ff10107210 */ /* 0x000fce0007ffe1ff */
.L_x_3:
[----:B------:R-:W1:Y:S01]  /*01e0*/  LDC.64 R12, c[0x0][0x388] ;  /* 0x0000e200ff0c7b82 */ /* 0x000e620000000a00 */
[----:B------:R-:W-:Y:S01]  /*01f0*/  VIADD R5, R25, 0x1 ;  /* 0x0000000119057836 */ /* 0x000fe20000000000 */
[----:B------:R-:W-:-:S03]  /*0200*/  IADD3 R7, PT, PT, R21, -0x1, RZ ;  /* 0xffffffff15077810 */ /* 0x000fc60007ffe0ff */
[----:B-1----:R-:W-:-:S04]  /*0210*/  IMAD.WIDE R4, R5, 0x4, R12 ;  /* 0x0000000405047825 */ /* 0x002fc800078e020c */
[----:B------:R-:W-:Y:S01]  /*0220*/  IMAD.WIDE R12, R7, 0x4, R12 ;  /* 0x00000004070c7825 */ /* 0x000fe200078e020c */
[----:B0-----:R-:W2:Y:S04]  /*0230*/  LDG.E R28, desc[UR6][R4.64] ;  /* 0x00000006041c7981 */ /* 0x001ea8000c1e1900 */
[----:B------:R0:W2:Y:S01]  /*0240*/  LDG.E R27, desc[UR6][R12.64] ;  /* 0x000000060c1b7981 */ /* 0x0000a2000c1e1900 */
[----:B------:R-:W-:-:S03]  /*0250*/  IMAD.WIDE R14, R2, 0x4, R12 ;  /* 0x00000004020e7825 */ /* 0x000fc600078e020c */
[----:B------:R-:W3:Y:S01]  /*0260*/  LDG.E R23, desc[UR6][R4.64+0x4] ;  /* 0x0000040604177981 */ /* 0x000ee2000c1e1900 */
[----:B------:R-:W-:-:S03]  /*0270*/  IMAD.WIDE R10, R2, 0x4, R14 ;  /* 0x00000004020a7825 */ /* 0x000fc600078e020e */
[----:B------:R1:W3:Y:S04]  /*0280*/  LDG.E R20, desc[UR6][R14.64] ;  /* 0x000000060e147981 */ /* 0x0002e8000c1e1900 */
[----:B------:R-:W4:Y:S01]  /*0290*/  LDG.E R22, desc[UR6][R4.64+0x8] ;  /* 0x0000080604167981 */ /* 0x000f22000c1e1900 */
[----:B------:R-:W-:-:S03]  /*02a0*/  IMAD.WIDE R8, R2, 0x4, R10 ;  /* 0x0000000402087825 */ /* 0x000fc600078e020a */
[----:B------:R-:W4:Y:S01]  /*02b0*/  LDG.E R11, desc[UR6][R10.64] ;  /* 0x000000060a0b7981 */ /* 0x000f22000c1e1900 */
[----:B------:R-:W-:-:S03]  /*02c0*/  IMAD.WIDE R6, R2, 0x4, R8 ;  /* 0x0000000402067825 */ /* 0x000fc600078e0208 */
[----:B------:R-:W5:Y:S01]  /*02d0*/  LDG.E R29, desc[UR6][R4.64+0xc] ;  /* 0x00000c06041d7981 */ /* 0x000f62000c1e1900 */
[----:B0-----:R-:W-:-:S03]  /*02e0*/  IMAD.WIDE R12, R2, 0x4, R6 ;  /* 0x00000004020c7825 */ /* 0x001fc600078e0206 */
[----:B------:R0:W5:Y:S04]  /*02f0*/  LDG.E R10, desc[UR6][R8.64] ;  /* 0x00000006080a7981 */ /* 0x000168000c1e1900 */
[----:B------:R-:W5:Y:S01]  /*0300*/  LDG.E R6, desc[UR6][R6.64] ;  /* 0x0000000606067981 */ /* 0x000f62000c1e1900 */
[----:B-1----:R-:W-:-:S04]  /*0310*/  IMAD.WIDE R14, R2, 0x4, R12 ;  /* 0x00000004020e7825 */ /* 0x002fc800078e020c */
[----:B0-----:R-:W-:Y:S01]  /*0320*/  IMAD.WIDE R8, R2, 0x4, R14 ;  /* 0x0000000402087825 */ /* 0x001fe200078e020e */
[----:B------:R-:W5:Y:S05]  /*0330*/  LDG.E R7, desc[UR6][R4.64+0x18] ;  /* 0x0000180604077981 */ /* 0x000f6a000c1e1900 */
[----:B------:R-:W5:Y:S01]  /*0340*/  LDG.E R9, desc[UR6][R8.64] ;  /* 0x0000000608097981 */ /* 0x000f62000c1e1900 */
[----:B--2---:R-:W-:-:S03]  /*0350*/  VIADDMNMX R27, R27, R28, R24, PT ;  /* 0x0000001c1b1b7246 */ /* 0x004fc60003800118 */
[----:B------:R-:W2:Y:S04]  /*0360*/  LDG.E R28, desc[UR6][R4.64+0x10] ;  /* 0x00001006041c7981 */ /* 0x000ea8000c1e1900 */
[----:B------:R-:W2:Y:S04]  /*0370*/  LDG.E R24, desc[UR6][R12.64] ;  /* 0x000000060c187981 */ /* 0x000ea8000c1e1900 */
[----:B------:R-:W2:Y:S04]  /*0380*/  LDG.E R13, desc[UR6][R4.64+0x14] ;  /* 0x00001406040d7981 */ /* 0x000ea8000c1e1900 */
[----:B------:R-:W2:Y:S04]  /*0390*/  LDG.E R12, desc[UR6][R4.64+0x1c] ;  /* 0x00001c06040c7981 */ /* 0x000ea8000c1e1900 */
[----:B------:R-:W2:Y:S01]  /*03a0*/  LDG.E R4, desc[UR6][R14.64] ;  /* 0x000000060e047981 */ /* 0x000ea2000c1e1900 */
[----:B---3--:R-:W-:Y:S01]  /*03b0*/  VIADDMNMX R20, R20, R23, R27, PT ;  /* 0x0000001714147246 */ /* 0x008fe2000380011b */
[----:B------:R-:W-:-:S03]  /*03c0*/  VIADD R16, R16, 0x8 ;  /* 0x0000000810107836 */ /* 0x000fc60000000000 */
[----:B----4-:R-:W-:Y:S02]  /*03d0*/  VIADDMNMX R11, R11, R22, R20, PT ;  /* 0x000000160b0b7246 */ /* 0x010fe40003800114 */
[----:B------:R-:W-:Y:S02]  /*03e0*/  ISETP.NE.AND P0, PT, R16, RZ, PT ;  /* 0x000000ff1000720c */ /* 0x000fe40003f05270 */
[----:B-----5:R-:W-:Y:S01]  /*03f0*/  VIADDMNMX R11, R10, R29, R11, PT ;  /* 0x0000001d0a0b7246 */ /* 0x020fe2000380010b */
[----:B------:R-:W-:Y:S01]  /*0400*/  VIADD R25, R25, 0x8 ;  /* 0x0000000819197836 */ /* 0x000fe20000000000 */
[----:B------:R-:W-:Y:S02]  /*0410*/  IADD3 R18, PT, PT, R18, 0x8, RZ ;  /* 0x0000000812127810 */ /* 0x000fe40007ffe0ff */
[----:B------:R-:W-:Y:S02]  /*0420*/  LEA R21, R2, R21, 0x3 ;  /* 0x0000001502157211 */ /* 0x000fe400078e18ff */
[----:B--2---:R-:W-:-:S04]  /*0430*/  VIADDMNMX R6, R6, R28, R11, PT ;  /* 0x0000001c06067246 */ /* 0x004fc8000380010b */
[----:B------:R-:W-:-:S04]  /*0440*/  VIADDMNMX R6, R24, R13, R6, PT ;  /* 0x0000000d18067246 */ /* 0x000fc80003800106 */
[----:B------:R-:W-:-:S04]  /*0450*/  VIADDMNMX R6, R4, R7, R6, PT ;  /* 0x0000000704067246 */ /* 0x000fc80003800106 */
[----:B------:R-:W-:Y:S01]  /*0460*/  VIADDMNMX R24, R9, R12, R6, PT ;  /* 0x0000000c09187246 */ /* 0x000fe20003800106 */
[----:B------:R-:W-:Y:S06]  /*0470*/  @P0 BRA `(.L_x_3) ;  /* 0xfffffffc00580947 */ /* 0x000fec000383ffff */
[----:B------:R-:W-:-:S07]  /*0480*/  VIADD R21, R18, 0x1 ;  /* 0x0000000112157836 */ /* 0x000fce0000000000 */
.L_x_2:
[----:B------:R-:W-:-:S13]  /*0490*/  ISETP.NE.AND P0, PT, R26, RZ, PT ;  /* 0x000000ff1a00720c */ /* 0x000fda0003f05270 */
[----:B------:R-:W-:Y:S05]  /*04a0*/  @!P0 BRA `(.L_x_1) ;  /* 0x0000000000c88947 */ /* 0x000fea0003800000 */
[----:B------:R-:W-:Y:S02]  /*04b0*/  ISETP.GE.U32.AND P0, PT, R26, 0x4, PT ;  /* 0x000000041a00780c */ /* 0x000fe40003f06070 */
[----:B------:R-:W-:-:S04]  /*04c0*/  LOP3.LUT R0, R0, 0x3, RZ, 0xc0, !PT ;  /* 0x0000000300007812 */ /* 0x000fc800078ec0ff */
[----:B------:R-:W-:-:S07]  /*04d0*/  ISETP.NE.AND P1, PT, R0, RZ, PT ;  /* 0x000000ff0000720c */ /* 0x000fce0003f25270 */
[----:B------:R-:W-:Y:S06]  /*04e0*/  @!P0 BRA `(.L_x_4) ;  /* 0x0000000000548947 */ /* 0x000fec0003800000 */
[----:B------:R-:W1:Y:S01]  /*04f0*/  LDC.64 R4, c[0x0][0x388] ;  /* 0x0000e200ff047b82 */ /* 0x000e620000000a00 */
[-C--:B------:R-:W-:Y:S02]  /*0500*/  IMAD R9, R21, R2.reuse, R19 ;  /* 0x0000000215097224 */ /* 0x080fe400078e0213 */
[----:B------:R-:W-:Y:S02]  /*0510*/  IMAD R7, R17, R2, R21 ;  /* 0x0000000211077224 */ /* 0x000fe400078e0215 */
[----:B-1----:R-:W-:-:S04]  /*0520*/  IMAD.WIDE R8, R9, 0x4, R4 ;  /* 0x0000000409087825 */ /* 0x002fc800078e0204 */
[----:B------:R-:W-:-:S04]  /*0530*/  IMAD.WIDE R4, R7, 0x4, R4 ;  /* 0x0000000407047825 */ /* 0x000fc800078e0204 */
[C---:B------:R-:W-:Y:S01]  /*0540*/  IMAD.WIDE R10, R2.reuse, 0x4, R8 ;  /* 0x00000004020a7825 */ /* 0x040fe200078e0208 */
[----:B0-----:R-:W2:Y:S04]  /*0550*/  LDG.E R15, desc[UR6][R4.64] ;  /* 0x00000006040f7981 */ /* 0x001ea8000c1e1900 */
[----:B------:R-:W2:Y:S01]  /*0560*/  LDG.E R8, desc[UR6][R8.64] ;  /* 0x0000000608087981 */ /* 0x000ea2000c1e1900 */
[----:B------:R-:W-:-:S03]  /*0570*/  IMAD.WIDE R12, R2, 0x4, R10 ;  /* 0x00000004020c7825 */ /* 0x000fc600078e020a */
[----:B------:R-:W3:Y:S04]  /*0580*/  LDG.E R10, desc[UR6][R10.64] ;  /* 0x000000060a0a7981 */ /* 0x000ee8000c1e1900 */
[----:B------:R-:W3:Y:S01]  /*0590*/  LDG.E R14, desc[UR6][R4.64+0x4] ;  /* 0x00000406040e7981 */ /* 0x000ee2000c1e1900 */
[----:B------:R-:W-:-:S03]  /*05a0*/  IMAD.WIDE R6, R2, 0x4, R12 ;  /* 0x0000000402067825 */ /* 0x000fc600078e020c */
[----:B------:R-:W4:Y:S04]  /*05b0*/  LDG.E R16, desc[UR6][R12.64] ;  /* 0x000000060c107981 */ /* 0x000f28000c1e1900 */
[----:B------:R-:W4:Y:S04]  /*05c0*/  LDG.E R23, desc[UR6][R4.64+0x8] ;  /* 0x0000080604177981 */ /* 0x000f28000c1e1900 */
[----:B------:R-:W5:Y:S04]  /*05d0*/  LDG.E R25, desc[UR6][R4.64+0xc] ;  /* 0x00000c0604197981 */ /* 0x000f68000c1e1900 */
[----:B------:R-:W5:Y:S01]  /*05e0*/  LDG.E R6, desc[UR6][R6.64] ;  /* 0x0000000606067981 */ /* 0x000f62000c1e1900 */
[----:B------:R-:W-:-:S02]  /*05f0*/  IADD3 R21, PT, PT, R21, 0x4, RZ ;  /* 0x0000000415157810 */ /* 0x000fc40007ffe0ff */
[----:B--2---:R-:W-:-:S04]  /*0600*/  VIADDMNMX R15, R8, R15, R24, PT ;  /* 0x0000000f080f7246 */ /* 0x004fc80003800118 */
[----:B---3--:R-:W-:-:S04]  /*0610*/  VIADDMNMX R14, R10, R14, R15, PT ;  /* 0x0000000e0a0e7246 */ /* 0x008fc8000380010f */
[----:B----4-:R-:W-:-:S04]  /*0620*/  VIADDMNMX R14, R16, R23, R14, PT ;  /* 0x00000017100e7246 */ /* 0x010fc8000380010e */
[----:B-----5:R-:W-:-:S07]  /*0630*/  VIADDMNMX R24, R6, R25, R14, PT ;  /* 0x0000001906187246 */ /* 0x020fce000380010e */
.L_x_4:
[----:B------:R-:W-:Y:S05]  /*0640*/  @!P1 BRA `(.L_x_1) ;  /* 0x0000000000609947 */ /* 0x000fea0003800000 */
[----:B------:R-:W-:Y:S02]  /*0650*/  ISETP.NE.AND P0, PT, R0, 0x1, PT ;  /* 0x000000010000780c */ /* 0x000fe40003f05270 */
[----:B------:R-:W-:-:S04]  /*0660*/  LOP3.LUT R3, R3, 0x1, RZ, 0xc0, !PT ;  /* 0x0000000103037812 */ /* 0x000fc800078ec0ff */
[----:B------:R-:W-:-:S07]  /*0670*/  ISETP.NE.U32.AND P1, PT, R3, 0x1, PT ;  /* 0x000000010300780c */ /* 0x000fce0003f25070 */
[----:B------:R-:W1:Y:S01]  /*0680*/  @P0 LDC.64 R6, c[0x0][0x388] ;  /* 0x0000e200ff060b82 */ /* 0x000e620000000a00 */
[-C--:B------:R-:W-:Y:S02]  /*0690*/  @P0 IMAD R11, R21, R2.reuse, R19 ;  /* 0x00000002150b0224 */ /* 0x080fe400078e0213 */
[----:B------:R-:W-:Y:S02]  /*06a0*/  @P0 IMAD R9, R17, R2, R21 ;  /* 0x0000000211090224 */ /* 0x000fe400078e0215 */
[----:B------:R-:W-:-:S03]  /*06b0*/  @P0 VIADD R21, R21, 0x2 ;  /* 0x0000000215150836 */ /* 0x000fc60000000000 */
[----:B------:R-:W2:Y:S01]  /*06c0*/  @!P1 LDC.64 R4, c[0x0][0x388] ;  /* 0x0000e200ff049b82 */ /* 0x000ea20000000a00 */
[----:B-1----:R-:W-:-:S04]  /*06d0*/  @P0 IMAD.WIDE R10, R11, 0x4, R6 ;  /* 0x000000040b0a0825 */ /* 0x002fc800078e0206 */
[----:B------:R-:W-:Y:S01]  /*06e0*/  @P0 IMAD.WIDE R8, R9, 0x4, R6 ;  /* 0x0000000409080825 */ /* 0x000fe200078e0206 */
[----:B0-----:R-:W3:Y:S03]  /*06f0*/  @P0 LDG.E R0, desc[UR6][R10.64] ;  /* 0x000000060a000981 */ /* 0x001ee6000c1e1900 */
[-C--:B------:R-:W-:Y:S01]  /*0700*/  @!P1 IMAD R7, R17, R2.reuse, R21 ;  /* 0x0000000211079224 */ /* 0x080fe200078e0215 */
[----:B------:R-:W3:Y:S01]  /*0710*/  @P0 LDG.E R3, desc[UR6][R8.64] ;  /* 0x0000000608030981 */ /* 0x000ee2000c1e1900 */
[----:B------:R-:W-:Y:S02]  /*0720*/  @!P1 IMAD R21, R21, R2, R19 ;  /* 0x0000000215159224 */ /* 0x000fe400078e0213 */
[----:B------:R-:W-:Y:S01]  /*0730*/  @P0 IMAD.WIDE R12, R2, 0x4, R10 ;  /* 0x00000004020c0825 */ /* 0x000fe200078e020a */
[----:B------:R-:W4:Y:S03]  /*0740*/  @P0 LDG.E R15, desc[UR6][R8.64+0x4] ;  /* 0x00000406080f0981 */ /* 0x000f26000c1e1900 */
[----:B--2---:R-:W-:-:S02]  /*0750*/  @!P1 IMAD.WIDE R6, R7, 0x4, R4 ;  /* 0x0000000407069825 */ /* 0x004fc400078e0204 */
[----:B------:R-:W4:Y:S02]  /*0760*/  @P0 LDG.E R12, desc[UR6][R12.64] ;  /* 0x000000060c0c0981 */ /* 0x000f24000c1e1900 */
[----:B------:R-:W-:Y:S02]  /*0770*/  @!P1 IMAD.WIDE R4, R21, 0x4, R4 ;  /* 0x0000000415049825 */ /* 0x000fe400078e0204 */
[----:B------:R-:W2:Y:S04]  /*0780*/  @!P1 LDG.E R7, desc[UR6][R6.64] ;  /* 0x0000000606079981 */ /* 0x000ea8000c1e1900 */
[----:B------:R-:W2:Y:S01]  /*0790*/  @!P1 LDG.E R4, desc[UR6][R4.64] ;  /* 0x0000000604049981 */ /* 0x000ea2000c1e1900 */
[----:B---3--:R-:W-:-:S04]  /*07a0*/  @P0 VIADDMNMX R0, R0, R3, R24, PT ;  /* 0x0000000300000246 */ /* 0x008fc80003800118 */
[----:B----4-:R-:W-:-:S04]  /*07b0*/  @P0 VIADDMNMX R24, R12, R15, R0, PT ;  /* 0x0000000f0c180246 */ /* 0x010fc80003800100 */
[----:B--2---:R-:W-:-:S07]  /*07c0*/  @!P1 VIADDMNMX R24, R4, R7, R24, PT ;  /* 0x0000000704189246 */ /* 0x004fce0003800118 */
.L_x_1:
[----:B0-----:R-:W-:Y:S05]  /*07d0*/  BSYNC.RECONVERGENT B0 ;  /* 0x0000000000007941 */ /* 0x001fea0003800200 */
.L_x_0:
[----:B------:R-:W-:Y:S01]  /*07e0*/  SHF.L.U32 R6, R17, 0x2, RZ ;  /* 0x0000000211067819 */ /* 0x000fe200000006ff */
[----:B------:R-:W0:Y:S01]  /*07f0*/  LDC.64 R4, c[0x0][0x388] ;  /* 0x0000e200ff047b82 */ /* 0x000e220000000a00 */
[----:B------:R-:W-:Y:S01]  /*0800*/  SHF.L.U32 R0, R19, 0x2, RZ ;  /* 0x0000000213007819 */ /* 0x000fe200000006ff */
[----:B------:R-:W-:-:S06]  /*0810*/  IMAD R3, R17, R2, R19 ;  /* 0x0000000211037224 */ /* 0x000fcc00078e0213 */
[----:B------:R-:W1:Y:S08]  /*0820*/  LDC R7, c[0x3][R0] ;  /* 0x00c0000000077b82 */ /* 0x000e700000000800 */
[----:B------:R-:W1:Y:S01]  /*0830*/  LDC R6, c[0x3][R6] ;  /* 0x00c0000006067b82 */ /* 0x000e620000000800 */
[----:B0-----:R-:W-:Y:S01]  /*0840*/  IMAD.WIDE R2, R3, 0x4, R4 ;  /* 0x0000000403027825 */ /* 0x001fe200078e0204 */
[----:B-1----:R-:W-:-:S05]  /*0850*/  IADD3 R7, PT, PT, -R6, R7, R24 ;  /* 0x0000000706077210 */ /* 0x002fca0007ffe118 */
[----:B------:R-:W-:Y:S01]  /*0860*/  STG.E desc[UR6][R2.64], R7 ;  /* 0x0000000702007986 */ /* 0x000fe2000c101906 */
[----:B------:R-:W-:Y:S05]  /*0870*/  EXIT ;  /* 0x000000000000794d */ /* 0x000fea0003800000 */
.L_x_5:
[----:B------:R-:W-:-:S00]  /*0880*/  BRA `(.L_x_5) ;  /* 0xfffffffc00fc7947 */ /* 0x000fc0000383ffff */
[----:B------:R-:W-:-:S00]  /*0890*/  NOP ;  /* 0x0000000000007918 */ /* 0x000fc00000000000 */
        /* <DEDUP_REMOVED lines=14> */
.L_x_6:


//--------------------- .nv.shared.reserved.0     --------------------------
	.section	.nv.shared.reserved.0,"aw",@nobits
	.weak		__nv_reservedSMEM_offset_0_alias
	.size		__nv_reservedSMEM_offset_0_alias, 0, 64
	.other		__nv_reservedSMEM_offset_0_alias,@"STO_CUDA_RESERVED_SHARED STV_DEFAULT"
__nv_reservedSMEM_offset_0_alias:
	.zero		0
	.zero		64


//--------------------- .nv.constant0._Z10min_reduceiiPi --------------------------
	.section	.nv.constant0._Z10min_reduceiiPi,"a",@progbits
	.sectionflags	@""
	.align	4
.nv.constant0._Z10min_reduceiiPi:
	.zero		912


//--------------------- SYMBOLS --------------------------

	.type		.nv.reservedSmem.offset0,@object
	.size		.nv.reservedSmem.offset0,0x4
